//
// Generated by NVIDIA NVVM Compiler
//
// Compiler Build ID: CL-36424714
// Cuda compilation tools, release 13.0, V13.0.88
// Based on NVVM 20.0.0
//

.version 9.0
.target sm_100
.address_size 64

	// .globl	_Z21kernelComputeAccountsPKiPiii

.visible .entry _Z21kernelComputeAccountsPKiPiii(
	.param .u64 .ptr .align 1 _Z21kernelComputeAccountsPKiPiii_param_0,
	.param .u64 .ptr .align 1 _Z21kernelComputeAccountsPKiPiii_param_1,
	.param .u32 _Z21kernelComputeAccountsPKiPiii_param_2,
	.param .u32 _Z21kernelComputeAccountsPKiPiii_param_3
)
{
	.reg .pred 	%p<11>;
	.reg .b32 	%r<82>;
	.reg .b64 	%rd<54>;

	ld.param.u64 	%rd3, [_Z21kernelComputeAccountsPKiPiii_param_0];
	ld.param.u64 	%rd4, [_Z21kernelComputeAccountsPKiPiii_param_1];
	ld.param.u32 	%r21, [_Z21kernelComputeAccountsPKiPiii_param_2];
	ld.param.u32 	%r22, [_Z21kernelComputeAccountsPKiPiii_param_3];
	mov.u32 	%r23, %tid.x;
	mov.u32 	%r24, %ctaid.x;
	mov.u32 	%r25, %ntid.x;
	mad.lo.s32 	%r1, %r24, %r25, %r23;
	setp.ge.s32 	%p1, %r1, %r21;
	@%p1 bra 	$L__BB0_14;
	cvta.to.global.u64 	%rd5, %rd3;
	cvta.to.global.u64 	%rd6, %rd4;
	mul.wide.s32 	%rd7, %r1, 4;
	add.s64 	%rd1, %rd5, %rd7;
	ld.global.u32 	%r26, [%rd1];
	add.s64 	%rd2, %rd6, %rd7;
	st.global.u32 	[%rd2], %r26;
	setp.lt.s32 	%p2, %r22, 2;
	@%p2 bra 	$L__BB0_14;
	add.s32 	%r2, %r22, -1;
	add.s32 	%r28, %r22, -2;
	and.b32  	%r3, %r2, 7;
	setp.lt.u32 	%p3, %r28, 7;
	mov.b32 	%r80, 1;
	@%p3 bra 	$L__BB0_6;
	and.b32  	%r30, %r2, -8;
	neg.s32 	%r78, %r30;
	shl.b32 	%r5, %r21, 3;
	mov.b32 	%r75, 0;
	mul.wide.s32 	%rd12, %r21, 4;
	mov.u32 	%r76, %r21;
	mov.u32 	%r77, %r75;
$L__BB0_4:
	.pragma "nounroll";
	mul.wide.s32 	%rd8, %r75, 4;
	add.s64 	%rd9, %rd2, %rd8;
	ld.global.u32 	%r31, [%rd9];
	mul.wide.s32 	%rd10, %r76, 4;
	add.s64 	%rd11, %rd1, %rd10;
	ld.global.u32 	%r32, [%rd11];
	add.s32 	%r33, %r32, %r31;
	add.s64 	%rd13, %rd9, %rd12;
	st.global.u32 	[%rd13], %r33;
	add.s64 	%rd14, %rd11, %rd12;
	ld.global.u32 	%r34, [%rd14];
	add.s32 	%r35, %r34, %r33;
	add.s64 	%rd15, %rd13, %rd12;
	st.global.u32 	[%rd15], %r35;
	add.s64 	%rd16, %rd14, %rd12;
	ld.global.u32 	%r36, [%rd16];
	add.s32 	%r37, %r36, %r35;
	add.s64 	%rd17, %rd15, %rd12;
	st.global.u32 	[%rd17], %r37;
	add.s64 	%rd18, %rd16, %rd12;
	ld.global.u32 	%r38, [%rd18];
	add.s32 	%r39, %r38, %r37;
	add.s64 	%rd19, %rd17, %rd12;
	st.global.u32 	[%rd19], %r39;
	add.s64 	%rd20, %rd18, %rd12;
	ld.global.u32 	%r40, [%rd20];
	add.s32 	%r41, %r40, %r39;
	add.s64 	%rd21, %rd19, %rd12;
	st.global.u32 	[%rd21], %r41;
	add.s64 	%rd22, %rd20, %rd12;
	ld.global.u32 	%r42, [%rd22];
	add.s32 	%r43, %r42, %r41;
	add.s64 	%rd23, %rd21, %rd12;
	st.global.u32 	[%rd23], %r43;
	add.s64 	%rd24, %rd22, %rd12;
	ld.global.u32 	%r44, [%rd24];
	add.s32 	%r45, %r44, %r43;
	add.s64 	%rd25, %rd23, %rd12;
	st.global.u32 	[%rd25], %r45;
	add.s64 	%rd26, %rd24, %rd12;
	ld.global.u32 	%r46, [%rd26];
	add.s32 	%r47, %r46, %r45;
	add.s64 	%rd27, %rd25, %rd12;
	st.global.u32 	[%rd27], %r47;
	add.s32 	%r78, %r78, 8;
	add.s32 	%r77, %r77, 8;
	add.s32 	%r76, %r76, %r5;
	add.s32 	%r75, %r75, %r5;
	setp.ne.s32 	%p4, %r78, 0;
	@%p4 bra 	$L__BB0_4;
	add.s32 	%r80, %r77, 1;
$L__BB0_6:
	setp.eq.s32 	%p5, %r3, 0;
	@%p5 bra 	$L__BB0_14;
	and.b32  	%r16, %r2, 3;
	setp.lt.u32 	%p6, %r3, 4;
	@%p6 bra 	$L__BB0_9;
	add.s32 	%r48, %r80, -1;
	mul.lo.s32 	%r49, %r48, %r21;
	mul.wide.s32 	%rd28, %r49, 4;
	add.s64 	%rd29, %rd2, %rd28;
	ld.global.u32 	%r50, [%rd29];
	mul.lo.s32 	%r51, %r80, %r21;
	mul.wide.s32 	%rd30, %r51, 4;
	add.s64 	%rd31, %rd1, %rd30;
	ld.global.u32 	%r52, [%rd31];
	add.s32 	%r53, %r52, %r50;
	mul.wide.s32 	%rd32, %r21, 4;
	add.s64 	%rd33, %rd29, %rd32;
	st.global.u32 	[%rd33], %r53;
	add.s64 	%rd34, %rd31, %rd32;
	ld.global.u32 	%r54, [%rd34];
	add.s32 	%r55, %r54, %r53;
	add.s64 	%rd35, %rd33, %rd32;
	st.global.u32 	[%rd35], %r55;
	add.s64 	%rd36, %rd34, %rd32;
	ld.global.u32 	%r56, [%rd36];
	add.s32 	%r57, %r56, %r55;
	add.s64 	%rd37, %rd35, %rd32;
	st.global.u32 	[%rd37], %r57;
	add.s64 	%rd38, %rd36, %rd32;
	ld.global.u32 	%r58, [%rd38];
	add.s32 	%r59, %r58, %r57;
	add.s64 	%rd39, %rd37, %rd32;
	st.global.u32 	[%rd39], %r59;
	add.s32 	%r80, %r80, 4;
$L__BB0_9:
	setp.eq.s32 	%p7, %r16, 0;
	@%p7 bra 	$L__BB0_14;
	setp.eq.s32 	%p8, %r16, 1;
	@%p8 bra 	$L__BB0_12;
	add.s32 	%r60, %r80, -1;
	mul.lo.s32 	%r61, %r60, %r21;
	mul.wide.s32 	%rd40, %r61, 4;
	add.s64 	%rd41, %rd2, %rd40;
	ld.global.u32 	%r62, [%rd41];
	mul.lo.s32 	%r63, %r80, %r21;
	mul.wide.s32 	%rd42, %r63, 4;
	add.s64 	%rd43, %rd1, %rd42;
	ld.global.u32 	%r64, [%rd43];
	add.s32 	%r65, %r64, %r62;
	mul.wide.s32 	%rd44, %r21, 4;
	add.s64 	%rd45, %rd41, %rd44;
	st.global.u32 	[%rd45], %r65;
	add.s64 	%rd46, %rd43, %rd44;
	ld.global.u32 	%r66, [%rd46];
	add.s32 	%r67, %r66, %r65;
	add.s64 	%rd47, %rd45, %rd44;
	st.global.u32 	[%rd47], %r67;
	add.s32 	%r80, %r80, 2;
$L__BB0_12:
	and.b32  	%r68, %r2, 1;
	setp.eq.b32 	%p9, %r68, 1;
	not.pred 	%p10, %p9;
	@%p10 bra 	$L__BB0_14;
	add.s32 	%r69, %r80, -1;
	mul.lo.s32 	%r70, %r69, %r21;
	mul.wide.s32 	%rd48, %r70, 4;
	add.s64 	%rd49, %rd2, %rd48;
	ld.global.u32 	%r71, [%rd49];
	mul.lo.s32 	%r72, %r80, %r21;
	mul.wide.s32 	%rd50, %r72, 4;
	add.s64 	%rd51, %rd1, %rd50;
	ld.global.u32 	%r73, [%rd51];
	add.s32 	%r74, %r73, %r71;
	mul.wide.s32 	%rd52, %r21, 4;
	add.s64 	%rd53, %rd49, %rd52;
	st.global.u32 	[%rd53], %r74;
$L__BB0_14:
	ret;

}
	// .globl	_Z9kernelSumPKiPiii
.visible .entry _Z9kernelSumPKiPiii(
	.param .u64 .ptr .align 1 _Z9kernelSumPKiPiii_param_0,
	.param .u64 .ptr .align 1 _Z9kernelSumPKiPiii_param_1,
	.param .u32 _Z9kernelSumPKiPiii_param_2,
	.param .u32 _Z9kernelSumPKiPiii_param_3
)
{
	.reg .pred 	%p<11>;
	.reg .b32 	%r<119>;
	.reg .b64 	%rd<16>;

	ld.param.u64 	%rd4, [_Z9kernelSumPKiPiii_param_0];
	ld.param.u64 	%rd3, [_Z9kernelSumPKiPiii_param_1];
	ld.param.u32 	%r36, [_Z9kernelSumPKiPiii_param_2];
	ld.param.u32 	%r37, [_Z9kernelSumPKiPiii_param_3];
	cvta.to.global.u64 	%rd1, %rd4;
	mov.u32 	%r38, %tid.x;
	mov.u32 	%r39, %ctaid.x;
	mov.u32 	%r40, %ntid.x;
	mad.lo.s32 	%r1, %r39, %r40, %r38;
	setp.ge.s32 	%p1, %r1, %r37;
	@%p1 bra 	$L__BB1_15;
	setp.lt.s32 	%p2, %r36, 1;
	mov.b32 	%r118, 0;
	@%p2 bra 	$L__BB1_14;
	mul.lo.s32 	%r2, %r36, %r1;
	and.b32  	%r3, %r36, 15;
	setp.lt.u32 	%p3, %r36, 16;
	mov.b32 	%r110, 0;
	mov.u32 	%r118, %r110;
	@%p3 bra 	$L__BB1_5;
	and.b32  	%r110, %r36, 2147483632;
	neg.s32 	%r104, %r110;
	add.s64 	%rd2, %rd1, 32;
	mov.b32 	%r118, 0;
	mov.u32 	%r103, %r2;
$L__BB1_4:
	.pragma "nounroll";
	mul.wide.s32 	%rd5, %r103, 4;
	add.s64 	%rd6, %rd2, %rd5;
	ld.global.u32 	%r45, [%rd6+-32];
	add.s32 	%r46, %r45, %r118;
	ld.global.u32 	%r47, [%rd6+-28];
	add.s32 	%r48, %r47, %r46;
	ld.global.u32 	%r49, [%rd6+-24];
	add.s32 	%r50, %r49, %r48;
	ld.global.u32 	%r51, [%rd6+-20];
	add.s32 	%r52, %r51, %r50;
	ld.global.u32 	%r53, [%rd6+-16];
	add.s32 	%r54, %r53, %r52;
	ld.global.u32 	%r55, [%rd6+-12];
	add.s32 	%r56, %r55, %r54;
	ld.global.u32 	%r57, [%rd6+-8];
	add.s32 	%r58, %r57, %r56;
	ld.global.u32 	%r59, [%rd6+-4];
	add.s32 	%r60, %r59, %r58;
	ld.global.u32 	%r61, [%rd6];
	add.s32 	%r62, %r61, %r60;
	ld.global.u32 	%r63, [%rd6+4];
	add.s32 	%r64, %r63, %r62;
	ld.global.u32 	%r65, [%rd6+8];
	add.s32 	%r66, %r65, %r64;
	ld.global.u32 	%r67, [%rd6+12];
	add.s32 	%r68, %r67, %r66;
	ld.global.u32 	%r69, [%rd6+16];
	add.s32 	%r70, %r69, %r68;
	ld.global.u32 	%r71, [%rd6+20];
	add.s32 	%r72, %r71, %r70;
	ld.global.u32 	%r73, [%rd6+24];
	add.s32 	%r74, %r73, %r72;
	ld.global.u32 	%r75, [%rd6+28];
	add.s32 	%r118, %r75, %r74;
	add.s32 	%r104, %r104, 16;
	add.s32 	%r103, %r103, 16;
	setp.ne.s32 	%p4, %r104, 0;
	@%p4 bra 	$L__BB1_4;
$L__BB1_5:
	setp.eq.s32 	%p5, %r3, 0;
	@%p5 bra 	$L__BB1_14;
	and.b32  	%r15, %r36, 7;
	setp.lt.u32 	%p6, %r3, 8;
	@%p6 bra 	$L__BB1_8;
	add.s32 	%r77, %r110, %r2;
	mul.wide.s32 	%rd7, %r77, 4;
	add.s64 	%rd8, %rd1, %rd7;
	ld.global.u32 	%r78, [%rd8];
	add.s32 	%r79, %r78, %r118;
	ld.global.u32 	%r80, [%rd8+4];
	add.s32 	%r81, %r80, %r79;
	ld.global.u32 	%r82, [%rd8+8];
	add.s32 	%r83, %r82, %r81;
	ld.global.u32 	%r84, [%rd8+12];
	add.s32 	%r85, %r84, %r83;
	ld.global.u32 	%r86, [%rd8+16];
	add.s32 	%r87, %r86, %r85;
	ld.global.u32 	%r88, [%rd8+20];
	add.s32 	%r89, %r88, %r87;
	ld.global.u32 	%r90, [%rd8+24];
	add.s32 	%r91, %r90, %r89;
	ld.global.u32 	%r92, [%rd8+28];
	add.s32 	%r118, %r92, %r91;
	add.s32 	%r110, %r110, 8;
$L__BB1_8:
	setp.eq.s32 	%p7, %r15, 0;
	@%p7 bra 	$L__BB1_14;
	and.b32  	%r21, %r36, 3;
	setp.lt.u32 	%p8, %r15, 4;
	@%p8 bra 	$L__BB1_11;
	add.s32 	%r94, %r110, %r2;
	mul.wide.s32 	%rd9, %r94, 4;
	add.s64 	%rd10, %rd1, %rd9;
	ld.global.u32 	%r95, [%rd10];
	add.s32 	%r96, %r95, %r118;
	ld.global.u32 	%r97, [%rd10+4];
	add.s32 	%r98, %r97, %r96;
	ld.global.u32 	%r99, [%rd10+8];
	add.s32 	%r100, %r99, %r98;
	ld.global.u32 	%r101, [%rd10+12];
	add.s32 	%r118, %r101, %r100;
	add.s32 	%r110, %r110, 4;
$L__BB1_11:
	setp.eq.s32 	%p9, %r21, 0;
	@%p9 bra 	$L__BB1_14;
	add.s32 	%r116, %r110, %r2;
	neg.s32 	%r115, %r21;
$L__BB1_13:
	.pragma "nounroll";
	mul.wide.s32 	%rd11, %r116, 4;
	add.s64 	%rd12, %rd1, %rd11;
	ld.global.u32 	%r102, [%rd12];
	add.s32 	%r118, %r102, %r118;
	add.s32 	%r116, %r116, 1;
	add.s32 	%r115, %r115, 1;
	setp.ne.s32 	%p10, %r115, 0;
	@%p10 bra 	$L__BB1_13;
$L__BB1_14:
	cvta.to.global.u64 	%rd13, %rd3;
	mul.wide.s32 	%rd14, %r1, 4;
	add.s64 	%rd15, %rd13, %rd14;
	st.global.u32 	[%rd15], %r118;
$L__BB1_15:
	ret;

}


// ===== COMPILED SASS (sm_100) =====

	.target	sm_100

	.elftype	@"ET_EXEC"


//--------------------- .note.nv.tkinfo           --------------------------
	.section	.note.nv.tkinfo,"",@"SHT_NOTE"
	.sectionflags	@"SHF_NOTE_NV_TKINFO"
	.tkinfo
        /*0018*/ 	.word	0x00000002
        /*0030*/ 	.string	""
        /*0030*/ 	.string	"ptxas"
        /*0030*/ 	.string	"Cuda compilation tools, release 13.0, V13.0.88"
        /*0030*/ 	.string	"Build cuda_13.0.r13.0/compiler.36424714_0"
        /*0030*/ 	.string	"-arch sm_100 -m 64 "



//--------------------- .note.nv.cuinfo           --------------------------
	.section	.note.nv.cuinfo,"",@"SHT_NOTE"
	.sectionflags	@"SHF_NOTE_NV_CUINFO"
        /*0018*/ 	.short	0x0002
        /*001a*/ 	.short	0x0064
        /*001c*/ 	.short	0x0082
	.zero		2


//--------------------- .nv.info                  --------------------------
	.section	.nv.info,"",@"SHT_CUDA_INFO"
	.align	4


	//----- nvinfo : EIATTR_REGCOUNT
	.align		4
        /*0000*/ 	.byte	0x04, 0x2f
        /*0002*/ 	.short	(.L_1 - .L_0)
	.align		4
.L_0:
        /*0004*/ 	.word	index@(_Z21kernelComputeAccountsPKiPiii)
        /*0008*/ 	.word	0x0000001e


	//----- nvinfo : EIATTR_FRAME_SIZE
	.align		4
.L_1:
        /*000c*/ 	.byte	0x04, 0x11
        /*000e*/ 	.short	(.L_3 - .L_2)
	.align		4
.L_2:
        /*0010*/ 	.word	index@(_Z21kernelComputeAccountsPKiPiii)
        /*0014*/ 	.word	0x00000000


	//----- nvinfo : EIATTR_REGCOUNT
	.align		4
.L_3:
        /*0018*/ 	.byte	0x04, 0x2f
        /*001a*/ 	.short	(.L_5 - .L_4)
	.align		4
.L_4:
        /*001c*/ 	.word	index@(_Z9kernelSumPKiPiii)
        /*0020*/ 	.word	0x00000019


	//----- nvinfo : EIATTR_FRAME_SIZE
	.align		4
.L_5:
        /*0024*/ 	.byte	0x04, 0x11
        /*0026*/ 	.short	(.L_7 - .L_6)
	.align		4
.L_6:
        /*0028*/ 	.word	index@(_Z9kernelSumPKiPiii)
        /*002c*/ 	.word	0x00000000


	//----- nvinfo : EIATTR_MIN_STACK_SIZE
	.align		4
.L_7:
        /*0030*/ 	.byte	0x04, 0x12
        /*0032*/ 	.short	(.L_9 - .L_8)
	.align		4
.L_8:
        /*0034*/ 	.word	index@(_Z9kernelSumPKiPiii)
        /*0038*/ 	.word	0x00000000


	//----- nvinfo : EIATTR_MIN_STACK_SIZE
	.align		4
.L_9:
        /*003c*/ 	.byte	0x04, 0x12
        /*003e*/ 	.short	(.L_11 - .L_10)
	.align		4
.L_10:
        /*0040*/ 	.word	index@(_Z21kernelComputeAccountsPKiPiii)
        /*0044*/ 	.word	0x00000000
.L_11:


//--------------------- .nv.compat                --------------------------
	.section	.nv.compat,"",@"SHT_CUDA_COMPAT_INFO"
	.align	4
        /*0000*/ 	.byte	0x02, 0x09, 0x00, 0x00, 0x02, 0x02, 0x01, 0x00, 0x02, 0x05, 0x05, 0x00, 0x03, 0x07, 0x01, 0x01
        /*0010*/ 	.byte	0x02, 0x03, 0x00, 0x00, 0x02, 0x06, 0x01, 0x00, 0x04, 0x0b, 0x08, 0x00, 0x09, 0x00, 0x00, 0x00
        /*0020*/ 	.byte	0x00, 0x00, 0x00, 0x00


//--------------------- .nv.info._Z9kernelSumPKiPiii --------------------------
	.section	.nv.info._Z9kernelSumPKiPiii,"",@"SHT_CUDA_INFO"
	.sectionflags	@""
	.align	4


	//----- nvinfo : EIATTR_CUDA_API_VERSION
	.align		4
        /*0000*/ 	.byte	0x04, 0x37
        /*0002*/ 	.short	(.L_13 - .L_12)
.L_12:
        /*0004*/ 	.word	0x00000082


	//----- nvinfo : EIATTR_KPARAM_INFO
	.align		4
.L_13:
        /*0008*/ 	.byte	0x04, 0x17
        /*000a*/ 	.short	(.L_15 - .L_14)
.L_14:
        /*000c*/ 	.word	0x00000000
        /*0010*/ 	.short	0x0003
        /*0012*/ 	.short	0x0014
        /*0014*/ 	.byte	0x00, 0xf0, 0x11, 0x00


	//----- nvinfo : EIATTR_KPARAM_INFO
	.align		4
.L_15:
        /*0018*/ 	.byte	0x04, 0x17
        /*001a*/ 	.short	(.L_17 - .L_16)
.L_16:
        /*001c*/ 	.word	0x00000000
        /*0020*/ 	.short	0x0002
        /*0022*/ 	.short	0x0010
        /*0024*/ 	.byte	0x00, 0xf0, 0x11, 0x00


	//----- nvinfo : EIATTR_KPARAM_INFO
	.align		4
.L_17:
        /*0028*/ 	.byte	0x04, 0x17
        /*002a*/ 	.short	(.L_19 - .L_18)
.L_18:
        /*002c*/ 	.word	0x00000000
        /*0030*/ 	.short	0x0001
        /*0032*/ 	.short	0x0008
        /*0034*/ 	.byte	0x00, 0xf5, 0x21, 0x00


	//----- nvinfo : EIATTR_KPARAM_INFO
	.align		4
.L_19:
        /*0038*/ 	.byte	0x04, 0x17
        /*003a*/ 	.short	(.L_21 - .L_20)
.L_20:
        /*003c*/ 	.word	0x00000000
        /*0040*/ 	.short	0x0000
        /*0042*/ 	.short	0x0000
        /*0044*/ 	.byte	0x00, 0xf5, 0x21, 0x00


	//----- nvinfo : EIATTR_SPARSE_MMA_MASK
	.align		4
.L_21:
        /*0048*/ 	.byte	0x03, 0x50
        /*004a*/ 	.short	0x0000


	//----- nvinfo : EIATTR_MAXREG_COUNT
	.align		4
        /*004c*/ 	.byte	0x03, 0x1b
        /*004e*/ 	.short	0x00ff


	//----- nvinfo : EIATTR_MERCURY_ISA_VERSION
	.align		4
        /*0050*/ 	.byte	0x03, 0x5f
        /*0052*/ 	.short	0x0101


	//----- nvinfo : EIATTR_VRC_CTA_INIT_COUNT
	.align		4
        /*0054*/ 	.byte	0x02, 0x4a
	.zero		1
	.zero		1


	//----- nvinfo : EIATTR_EXIT_INSTR_OFFSETS
	.align		4
        /*0058*/ 	.byte	0x04, 0x1c
        /*005a*/ 	.short	(.L_23 - .L_22)


	//   ....[0]....
.L_22:
        /*005c*/ 	.word	0x00000070


	//   ....[1]....
        /*0060*/ 	.word	0x000006c0


	//----- nvinfo : EIATTR_CBANK_PARAM_SIZE
	.align		4
.L_23:
        /*0064*/ 	.byte	0x03, 0x19
        /*0066*/ 	.short	0x0018


	//----- nvinfo : EIATTR_PARAM_CBANK
	.align		4
        /*0068*/ 	.byte	0x04, 0x0a
        /*006a*/ 	.short	(.L_25 - .L_24)
	.align		4
.L_24:
        /*006c*/ 	.word	index@(.nv.constant0._Z9kernelSumPKiPiii)
        /*0070*/ 	.short	0x0380
        /*0072*/ 	.short	0x0018


	//----- nvinfo : EIATTR_SW_WAR
	.align		4
.L_25:
        /*0074*/ 	.byte	0x04, 0x36
        /*0076*/ 	.short	(.L_27 - .L_26)
.L_26:
        /*0078*/ 	.word	0x00000008
.L_27:


//--------------------- .nv.info._Z21kernelComputeAccountsPKiPiii --------------------------
	.section	.nv.info._Z21kernelComputeAccountsPKiPiii,"",@"SHT_CUDA_INFO"
	.sectionflags	@""
	.align	4


	//----- nvinfo : EIATTR_CUDA_API_VERSION
	.align		4
        /*0000*/ 	.byte	0x04, 0x37
        /*0002*/ 	.short	(.L_29 - .L_28)
.L_28:
        /*0004*/ 	.word	0x00000082


	//----- nvinfo : EIATTR_KPARAM_INFO
	.align		4
.L_29:
        /*0008*/ 	.byte	0x04, 0x17
        /*000a*/ 	.short	(.L_31 - .L_30)
.L_30:
        /*000c*/ 	.word	0x00000000
        /*0010*/ 	.short	0x0003
        /*0012*/ 	.short	0x0014
        /*0014*/ 	.byte	0x00, 0xf0, 0x11, 0x00


	//----- nvinfo : EIATTR_KPARAM_INFO
	.align		4
.L_31:
        /*0018*/ 	.byte	0x04, 0x17
        /*001a*/ 	.short	(.L_33 - .L_32)
.L_32:
        /*001c*/ 	.word	0x00000000
        /*0020*/ 	.short	0x0002
        /*0022*/ 	.short	0x0010
        /*0024*/ 	.byte	0x00, 0xf0, 0x11, 0x00


	//----- nvinfo : EIATTR_KPARAM_INFO
	.align		4
.L_33:
        /*0028*/ 	.byte	0x04, 0x17
        /*002a*/ 	.short	(.L_35 - .L_34)
.L_34:
        /*002c*/ 	.word	0x00000000
        /*0030*/ 	.short	0x0001
        /*0032*/ 	.short	0x0008
        /*0034*/ 	.byte	0x00, 0xf5, 0x21, 0x00


	//----- nvinfo : EIATTR_KPARAM_INFO
	.align		4
.L_35:
        /*0038*/ 	.byte	0x04, 0x17
        /*003a*/ 	.short	(.L_37 - .L_36)
.L_36:
        /*003c*/ 	.word	0x00000000
        /*0040*/ 	.short	0x0000
        /*0042*/ 	.short	0x0000
        /*0044*/ 	.byte	0x00, 0xf5, 0x21, 0x00


	//----- nvinfo : EIATTR_SPARSE_MMA_MASK
	.align		4
.L_37:
        /*0048*/ 	.byte	0x03, 0x50
        /*004a*/ 	.short	0x0000


	//----- nvinfo : EIATTR_MAXREG_COUNT
	.align		4
        /*004c*/ 	.byte	0x03, 0x1b
        /*004e*/ 	.short	0x00ff


	//----- nvinfo : EIATTR_MERCURY_ISA_VERSION
	.align		4
        /*0050*/ 	.byte	0x03, 0x5f
        /*0052*/ 	.short	0x0101


	//----- nvinfo : EIATTR_VRC_CTA_INIT_COUNT
	.align		4
        /*0054*/ 	.byte	0x02, 0x4a
	.zero		1
	.zero		1


	//----- nvinfo : EIATTR_EXIT_INSTR_OFFSETS
	.align		4
        /*0058*/ 	.byte	0x04, 0x1c
        /*005a*/ 	.short	(.L_39 - .L_38)


	//   ....[0]....
.L_38:
        /*005c*/ 	.word	0x00000070


	//   ....[1]....
        /*0060*/ 	.word	0x00000110


	//   ....[2]....
        /*0064*/ 	.word	0x000004f0


	//   ....[3]....
        /*0068*/ 	.word	0x000006e0


	//   ....[4]....
        /*006c*/ 	.word	0x00000830


	//   ....[5]....
        /*0070*/ 	.word	0x000008e0


	//----- nvinfo : EIATTR_CBANK_PARAM_SIZE
	.align		4
.L_39:
        /*0074*/ 	.byte	0x03, 0x19
        /*0076*/ 	.short	0x0018


	//----- nvinfo : EIATTR_PARAM_CBANK
	.align		4
        /*0078*/ 	.byte	0x04, 0x0a
        /*007a*/ 	.short	(.L_41 - .L_40)
	.align		4
.L_40:
        /*007c*/ 	.word	index@(.nv.constant0._Z21kernelComputeAccountsPKiPiii)
        /*0080*/ 	.short	0x0380
        /*0082*/ 	.short	0x0018


	//----- nvinfo : EIATTR_SW_WAR
	.align		4
.L_41:
        /*0084*/ 	.byte	0x04, 0x36
        /*0086*/ 	.short	(.L_43 - .L_42)
.L_42:
        /*0088*/ 	.word	0x00000008
.L_43:


//--------------------- .nv.callgraph             --------------------------
	.section	.nv.callgraph,"",@"SHT_CUDA_CALLGRAPH"
	.align	4
	.sectionentsize	8
	.align		4
        /*0000*/ 	.word	0x00000000
	.align		4
        /*0004*/ 	.word	0xffffffff
	.align		4
        /*0008*/ 	.word	0x00000000
	.align		4
        /*000c*/ 	.word	0xfffffffe
	.align		4
        /*0010*/ 	.word	0x00000000
	.align		4
        /*0014*/ 	.word	0xfffffffd
	.align		4
        /*0018*/ 	.word	0x00000000
	.align		4
        /*001c*/ 	.word	0xfffffffc


//--------------------- .text._Z9kernelSumPKiPiii --------------------------
	.section	.text._Z9kernelSumPKiPiii,"ax",@progbits
	.align	128
        .global         _Z9kernelSumPKiPiii
        .type           _Z9kernelSumPKiPiii,@function
        .size           _Z9kernelSumPKiPiii,(.L_x_12 - _Z9kernelSumPKiPiii)
        .other          _Z9kernelSumPKiPiii,@"STO_CUDA_ENTRY STV_DEFAULT"
_Z9kernelSumPKiPiii:
.text._Z9kernelSumPKiPiii:
[----:B------:R-:W-:Y:S01]  /*0000*/  LDC R1, c[0x0][0x37c] ;  /* 0x0000df00ff017b82 */ /* 0x000fe20000000800 */
[----:B------:R-:W0:Y:S07]  /*0010*/  S2R R0, SR_TID.X ;  /* 0x0000000000007919 */ /* 0x000e2e0000002100 */
[----:B------:R-:W0:Y:S01]  /*0020*/  S2UR UR4, SR_CTAID.X ;  /* 0x00000000000479c3 */ /* 0x000e220000002500 */
[----:B------:R-:W1:Y:S07]  /*0030*/  LDCU UR5, c[0x0][0x394] ;  /* 0x00007280ff0577ac */ /* 0x000e6e0008000800 */
[----:B------:R-:W0:Y:S02]  /*0040*/  LDC R3, c[0x0][0x360] ;  /* 0x0000d800ff037b82 */ /* 0x000e240000000800 */
[----:B0-----:R-:W-:-:S05]  /*0050*/  IMAD R0, R3, UR4, R0 ;  /* 0x0000000403007c24 */ /* 0x001fca000f8e0200 */
[----:B-1----:R-:W-:-:S13]  /*0060*/  ISETP.GE.AND P0, PT, R0, UR5, PT ;  /* 0x0000000500007c0c */ /* 0x002fda000bf06270 */
[----:B------:R-:W-:Y:S05]  /*0070*/  @P0 EXIT ;  /* 0x000000000000094d */ /* 0x000fea0003800000 */
[----:B------:R-:W0:Y:S01]  /*0080*/  LDCU UR7, c[0x0][0x390] ;  /* 0x00007200ff0777ac */ /* 0x000e220008000800 */
[----:B------:R-:W-:Y:S01]  /*0090*/  IMAD.MOV.U32 R2, RZ, RZ, RZ ;  /* 0x000000ffff027224 */ /* 0x000fe200078e00ff */
[----:B------:R-:W1:Y:S01]  /*00a0*/  LDCU.64 UR12, c[0x0][0x358] ;  /* 0x00006b00ff0c77ac */ /* 0x000e620008000a00 */
[----:B0-----:R-:W-:-:S09]  /*00b0*/  UISETP.GE.AND UP0, UPT, UR7, 0x1, UPT ;  /* 0x000000010700788c */ /* 0x001fd2000bf06270 */
[----:B-1----:R-:W-:Y:S05]  /*00c0*/  BRA.U !UP0, `(.L_x_0) ;  /* 0x0000000508707547 */ /* 0x002fea000b800000 */
[----:B------:R-:W-:Y:S02]  /*00d0*/  UISETP.GE.U32.AND UP1, UPT, UR7, 0x10, UPT ;  /* 0x000000100700788c */ /* 0x000fe4000bf26070 */
[----:B------:R-:W-:Y:S01]  /*00e0*/  IMAD R3, R0, UR7, RZ ;  /* 0x0000000700037c24 */ /* 0x000fe2000f8e02ff */
[----:B------:R-:W-:Y:S01]  /*00f0*/  ULOP3.LUT UR10, UR7, 0xf, URZ, 0xc0, !UPT ;  /* 0x0000000f070a7892 */ /* 0x000fe2000f8ec0ff */
[----:B------:R-:W-:Y:S01]  /*0100*/  IMAD.MOV.U32 R2, RZ, RZ, RZ ;  /* 0x000000ffff027224 */ /* 0x000fe200078e00ff */
[----:B------:R-:W-:Y:S02]  /*0110*/  UMOV UR4, URZ ;  /* 0x000000ff00047c82 */ /* 0x000fe40008000000 */
[----:B------:R-:W-:Y:S02]  /*0120*/  UISETP.NE.AND UP0, UPT, UR10, URZ, UPT ;  /* 0x000000ff0a00728c */ /* 0x000fe4000bf05270 */
[----:B------:R-:W-:Y:S09]  /*0130*/  BRA.U !UP1, `(.L_x_1) ;  /* 0x0000000109987547 */ /* 0x000ff2000b800000 */
[----:B------:R-:W0:Y:S01]  /*0140*/  LDCU.64 UR8, c[0x0][0x380] ;  /* 0x00007000ff0877ac */ /* 0x000e220008000a00 */
[----:B------:R-:W-:Y:S02]  /*0150*/  IMAD.MOV.U32 R2, RZ, RZ, RZ ;  /* 0x000000ffff027224 */ /* 0x000fe400078e00ff */
[----:B------:R-:W-:Y:S01]  /*0160*/  IMAD.MOV.U32 R6, RZ, RZ, R3 ;  /* 0x000000ffff067224 */ /* 0x000fe200078e0003 */
[----:B------:R-:W-:Y:S02]  /*0170*/  ULOP3.LUT UR4, UR7, 0x7ffffff0, URZ, 0xc0, !UPT ;  /* 0x7ffffff007047892 */ /* 0x000fe4000f8ec0ff */
[----:B0-----:R-:W-:Y:S02]  /*0180*/  UIADD3 UR5, UP1, UPT, UR8, 0x20, URZ ;  /* 0x0000002008057890 */ /* 0x001fe4000ff3e0ff */
[----:B------:R-:W-:Y:S02]  /*0190*/  UIADD3 UR8, UPT, UPT, -UR4, URZ, URZ ;  /* 0x000000ff04087290 */ /* 0x000fe4000fffe1ff */
[----:B------:R-:W-:-:S12]  /*01a0*/  UIADD3.X UR6, UPT, UPT, URZ, UR9, URZ, UP1, !UPT ;  /* 0x00000009ff067290 */ /* 0x000fd80008ffe4ff */
.L_x_2:
[----:B------:R-:W-:Y:S01]  /*01b0*/  MOV R4, UR5 ;  /* 0x0000000500047c02 */ /* 0x000fe20008000f00 */
[----:B------:R-:W-:-:S04]  /*01c0*/  IMAD.U32 R5, RZ, RZ, UR6 ;  /* 0x00000006ff057e24 */ /* 0x000fc8000f8e00ff */
[----:B------:R-:W-:-:S05]  /*01d0*/  IMAD.WIDE R4, R6, 0x4, R4 ;  /* 0x0000000406047825 */ /* 0x000fca00078e0204 */
[----:B------:R-:W2:Y:S04]  /*01e0*/  LDG.E R7, desc[UR12][R4.64+-0x20] ;  /* 0xffffe00c04077981 */ /* 0x000ea8000c1e1900 */
[----:B------:R-:W2:Y:S04]  /*01f0*/  LDG.E R8, desc[UR12][R4.64+-0x1c] ;  /* 0xffffe40c04087981 */ /* 0x000ea8000c1e1900 */
[----:B------:R-:W3:Y:S04]  /*0200*/  LDG.E R10, desc[UR12][R4.64+-0x18] ;  /* 0xffffe80c040a7981 */ /* 0x000ee8000c1e1900 */
[----:B------:R-:W3:Y:S04]  /*0210*/  LDG.E R9, desc[UR12][R4.64+-0x14] ;  /* 0xffffec0c04097981 */ /* 0x000ee8000c1e1900 */
[----:B------:R-:W4:Y:S04]  /*0220*/  LDG.E R12, desc[UR12][R4.64+-0x10] ;  /* 0xfffff00c040c7981 */ /* 0x000f28000c1e1900 */
[----:B------:R-:W4:Y:S04]  /*0230*/  LDG.E R11, desc[UR12][R4.64+-0xc] ;  /* 0xfffff40c040b7981 */ /* 0x000f28000c1e1900 */
[----:B------:R-:W5:Y:S04]  /*0240*/  LDG.E R14, desc[UR12][R4.64+-0x8] ;  /* 0xfffff80c040e7981 */ /* 0x000f68000c1e1900 */
        /* <DEDUP_REMOVED lines=8> */
[----:B------:R-:W5:Y:S01]  /*02d0*/  LDG.E R21, desc[UR12][R4.64+0x1c] ;  /* 0x00001c0c04157981 */ /* 0x000f62000c1e1900 */
[----:B------:R-:W-:Y:S01]  /*02e0*/  UIADD3 UR8, UPT, UPT, UR8, 0x10, URZ ;  /* 0x0000001008087890 */ /* 0x000fe2000fffe0ff */
[----:B------:R-:W-:-:S03]  /*02f0*/  VIADD R6, R6, 0x10 ;  /* 0x0000001006067836 */ /* 0x000fc60000000000 */
[----:B------:R-:W-:Y:S01]  /*0300*/  UISETP.NE.AND UP1, UPT, UR8, URZ, UPT ;  /* 0x000000ff0800728c */ /* 0x000fe2000bf25270 */
[----:B--2---:R-:W-:-:S04]  /*0310*/  IADD3 R7, PT, PT, R8, R7, R2 ;  /* 0x0000000708077210 */ /* 0x004fc80007ffe002 */
[----:B---3--:R-:W-:-:S04]  /*0320*/  IADD3 R7, PT, PT, R9, R10, R7 ;  /* 0x0000000a09077210 */ /* 0x008fc80007ffe007 */
[----:B----4-:R-:W-:-:S04]  /*0330*/  IADD3 R7, PT, PT, R11, R12, R7 ;  /* 0x0000000c0b077210 */ /* 0x010fc80007ffe007 */
[----:B-----5:R-:W-:-:S04]  /*0340*/  IADD3 R7, PT, PT, R13, R14, R7 ;  /* 0x0000000e0d077210 */ /* 0x020fc80007ffe007 */
[----:B------:R-:W-:-:S04]  /*0350*/  IADD3 R7, PT, PT, R15, R16, R7 ;  /* 0x000000100f077210 */ /* 0x000fc80007ffe007 */
[----:B------:R-:W-:-:S04]  /*0360*/  IADD3 R7, PT, PT, R17, R18, R7 ;  /* 0x0000001211077210 */ /* 0x000fc80007ffe007 */
[----:B------:R-:W-:-:S04]  /*0370*/  IADD3 R7, PT, PT, R19, R20, R7 ;  /* 0x0000001413077210 */ /* 0x000fc80007ffe007 */
[----:B------:R-:W-:Y:S01]  /*0380*/  IADD3 R2, PT, PT, R21, R22, R7 ;  /* 0x0000001615027210 */ /* 0x000fe20007ffe007 */
[----:B------:R-:W-:Y:S06]  /*0390*/  BRA.U UP1, `(.L_x_2) ;  /* 0xfffffffd01847547 */ /* 0x000fec000b83ffff */
.L_x_1:
[----:B------:R-:W-:Y:S05]  /*03a0*/  BRA.U !UP0, `(.L_x_0) ;  /* 0x0000000108b87547 */ /* 0x000fea000b800000 */
[----:B------:R-:W-:Y:S02]  /*03b0*/  UISETP.GE.U32.AND UP0, UPT, UR10, 0x8, UPT ;  /* 0x000000080a00788c */ /* 0x000fe4000bf06070 */
[----:B------:R-:W-:-:S04]  /*03c0*/  ULOP3.LUT UR6, UR7, 0x7, URZ, 0xc0, !UPT ;  /* 0x0000000707067892 */ /* 0x000fc8000f8ec0ff */
[----:B------:R-:W-:-:S03]  /*03d0*/  UISETP.NE.AND UP1, UPT, UR6, URZ, UPT ;  /* 0x000000ff0600728c */ /* 0x000fc6000bf25270 */
[----:B------:R-:W-:Y:S08]  /*03e0*/  BRA.U !UP0, `(.L_x_3) ;  /* 0x0000000108407547 */ /* 0x000ff0000b800000 */
[----:B------:R-:W0:Y:S01]  /*03f0*/  LDC.64 R4, c[0x0][0x380] ;  /* 0x0000e000ff047b82 */ /* 0x000e220000000a00 */
[----:B------:R-:W-:-:S05]  /*0400*/  IADD3 R7, PT, PT, R3, UR4, RZ ;  /* 0x0000000403077c10 */ /* 0x000fca000fffe0ff */
[----:B0-----:R-:W-:-:S05]  /*0410*/  IMAD.WIDE R4, R7, 0x4, R4 ;  /* 0x0000000407047825 */ /* 0x001fca00078e0204 */
[----:B------:R-:W2:Y:S04]  /*0420*/  LDG.E R7, desc[UR12][R4.64] ;  /* 0x0000000c04077981 */ /* 0x000ea8000c1e1900 */
[----:B------:R-:W2:Y:S04]  /*0430*/  LDG.E R6, desc[UR12][R4.64+0x4] ;  /* 0x0000040c04067981 */ /* 0x000ea8000c1e1900 */
[----:B------:R-:W3:Y:S04]  /*0440*/  LDG.E R9, desc[UR12][R4.64+0x8] ;  /* 0x0000080c04097981 */ /* 0x000ee8000c1e1900 */
[----:B------:R-:W3:Y:S04]  /*0450*/  LDG.E R8, desc[UR12][R4.64+0xc] ;  /* 0x00000c0c04087981 */ /* 0x000ee8000c1e1900 */
[----:B------:R-:W4:Y:S04]  /*0460*/  LDG.E R11, desc[UR12][R4.64+0x10] ;  /* 0x0000100c040b7981 */ /* 0x000f28000c1e1900 */
[----:B------:R-:W4:Y:S04]  /*0470*/  LDG.E R10, desc[UR12][R4.64+0x14] ;  /* 0x0000140c040a7981 */ /* 0x000f28000c1e1900 */
[----:B------:R-:W5:Y:S04]  /*0480*/  LDG.E R13, desc[UR12][R4.64+0x18] ;  /* 0x0000180c040d7981 */ /* 0x000f68000c1e1900 */
[----:B------:R-:W5:Y:S01]  /*0490*/  LDG.E R12, desc[UR12][R4.64+0x1c] ;  /* 0x00001c0c040c7981 */ /* 0x000f62000c1e1900 */
[----:B------:R-:W-:Y:S01]  /*04a0*/  UIADD3 UR4, UPT, UPT, UR4, 0x8, URZ ;  /* 0x0000000804047890 */ /* 0x000fe2000fffe0ff */
[----:B--2---:R-:W-:-:S04]  /*04b0*/  IADD3 R6, PT, PT, R6, R7, R2 ;  /* 0x0000000706067210 */ /* 0x004fc80007ffe002 */
[----:B---3--:R-:W-:-:S04]  /*04c0*/  IADD3 R6, PT, PT, R8, R9, R6 ;  /* 0x0000000908067210 */ /* 0x008fc80007ffe006 */
[----:B----4-:R-:W-:-:S04]  /*04d0*/  IADD3 R6, PT, PT, R10, R11, R6 ;  /* 0x0000000b0a067210 */ /* 0x010fc80007ffe006 */
[----:B-----5:R-:W-:-:S07]  /*04e0*/  IADD3 R2, PT, PT, R12, R13, R6 ;  /* 0x0000000d0c027210 */ /* 0x020fce0007ffe006 */
.L_x_3:
[----:B------:R-:W-:Y:S05]  /*04f0*/  BRA.U !UP1, `(.L_x_0) ;  /* 0x0000000109647547 */ /* 0x000fea000b800000 */
[----:B------:R-:W-:Y:S02]  /*0500*/  UISETP.GE.U32.AND UP0, UPT, UR6, 0x4, UPT ;  /* 0x000000040600788c */ /* 0x000fe4000bf06070 */
[----:B------:R-:W-:-:S04]  /*0510*/  ULOP3.LUT UR5, UR7, 0x3, URZ, 0xc0, !UPT ;  /* 0x0000000307057892 */ /* 0x000fc8000f8ec0ff */
[----:B------:R-:W-:-:S03]  /*0520*/  UISETP.NE.AND UP1, UPT, UR5, URZ, UPT ;  /* 0x000000ff0500728c */ /* 0x000fc6000bf25270 */
[----:B------:R-:W-:Y:S08]  /*0530*/  BRA.U !UP0, `(.L_x_4) ;  /* 0x0000000108287547 */ /* 0x000ff0000b800000 */
[----:B------:R-:W0:Y:S01]  /*0540*/  LDC.64 R4, c[0x0][0x380] ;  /* 0x0000e000ff047b82 */ /* 0x000e220000000a00 */
[----:B------:R-:W-:-:S04]  /*0550*/  VIADD R7, R3, UR4 ;  /* 0x0000000403077c36 */ /* 0x000fc80008000000 */
[----:B0-----:R-:W-:-:S05]  /*0560*/  IMAD.WIDE R4, R7, 0x4, R4 ;  /* 0x0000000407047825 */ /* 0x001fca00078e0204 */
[----:B------:R-:W2:Y:S04]  /*0570*/  LDG.E R7, desc[UR12][R4.64] ;  /* 0x0000000c04077981 */ /* 0x000ea8000c1e1900 */
[----:B------:R-:W2:Y:S04]  /*0580*/  LDG.E R6, desc[UR12][R4.64+0x4] ;  /* 0x0000040c04067981 */ /* 0x000ea8000c1e1900 */
[----:B------:R-:W3:Y:S04]  /*0590*/  LDG.E R9, desc[UR12][R4.64+0x8] ;  /* 0x0000080c04097981 */ /* 0x000ee8000c1e1900 */
[----:B------:R-:W3:Y:S01]  /*05a0*/  LDG.E R8, desc[UR12][R4.64+0xc] ;  /* 0x00000c0c04087981 */ /* 0x000ee2000c1e1900 */
[----:B------:R-:W-:Y:S01]  /*05b0*/  UIADD3 UR4, UPT, UPT, UR4, 0x4, URZ ;  /* 0x0000000404047890 */ /* 0x000fe2000fffe0ff */
[----:B--2---:R-:W-:-:S04]  /*05c0*/  IADD3 R2, PT, PT, R6, R7, R2 ;  /* 0x0000000706027210 */ /* 0x004fc80007ffe002 */
[----:B---3--:R-:W-:-:S07]  /*05d0*/  IADD3 R2, PT, PT, R8, R9, R2 ;  /* 0x0000000908027210 */ /* 0x008fce0007ffe002 */
.L_x_4:
[----:B------:R-:W-:Y:S05]  /*05e0*/  BRA.U !UP1, `(.L_x_0) ;  /* 0x0000000109287547 */ /* 0x000fea000b800000 */
[----:B------:R-:W0:Y:S01]  /*05f0*/  LDC.64 R6, c[0x0][0x380] ;  /* 0x0000e000ff067b82 */ /* 0x000e220000000a00 */
[----:B------:R-:W-:Y:S01]  /*0600*/  VIADD R3, R3, UR4 ;  /* 0x0000000403037c36 */ /* 0x000fe20008000000 */
[----:B------:R-:W-:-:S12]  /*0610*/  UIADD3 UR5, UPT, UPT, -UR5, URZ, URZ ;  /* 0x000000ff05057290 */ /* 0x000fd8000fffe1ff */
.L_x_5:
[----:B0-----:R-:W-:-:S06]  /*0620*/  IMAD.WIDE R4, R3, 0x4, R6 ;  /* 0x0000000403047825 */ /* 0x001fcc00078e0206 */
[----:B------:R-:W2:Y:S01]  /*0630*/  LDG.E R5, desc[UR12][R4.64] ;  /* 0x0000000c04057981 */ /* 0x000ea2000c1e1900 */
[----:B------:R-:W-:Y:S01]  /*0640*/  UIADD3 UR5, UPT, UPT, UR5, 0x1, URZ ;  /* 0x0000000105057890 */ /* 0x000fe2000fffe0ff */
[----:B------:R-:W-:-:S03]  /*0650*/  IADD3 R3, PT, PT, R3, 0x1, RZ ;  /* 0x0000000103037810 */ /* 0x000fc60007ffe0ff */
[----:B------:R-:W-:Y:S01]  /*0660*/  UISETP.NE.AND UP0, UPT, UR5, URZ, UPT ;  /* 0x000000ff0500728c */ /* 0x000fe2000bf05270 */
[----:B--2---:R-:W-:-:S08]  /*0670*/  IMAD.IADD R2, R5, 0x1, R2 ;  /* 0x0000000105027824 */ /* 0x004fd000078e0202 */
[----:B------:R-:W-:Y:S05]  /*0680*/  BRA.U UP0, `(.L_x_5) ;  /* 0xfffffffd00e47547 */ /* 0x000fea000b83ffff */
.L_x_0:
[----:B------:R-:W0:Y:S02]  /*0690*/  LDC.64 R4, c[0x0][0x388] ;  /* 0x0000e200ff047b82 */ /* 0x000e240000000a00 */
[----:B0-----:R-:W-:-:S05]  /*06a0*/  IMAD.WIDE R4, R0, 0x4, R4 ;  /* 0x0000000400047825 */ /* 0x001fca00078e0204 */
[----:B------:R-:W-:Y:S01]  /*06b0*/  STG.E desc[UR12][R4.64], R2 ;  /* 0x0000000204007986 */ /* 0x000fe2000c10190c */
[----:B------:R-:W-:Y:S05]  /*06c0*/  EXIT ;  /* 0x000000000000794d */ /* 0x000fea0003800000 */
.L_x_6:
[----:B------:R-:W-:-:S00]  /*06d0*/  BRA `(.L_x_6) ;  /* 0xfffffffc00fc7947 */ /* 0x000fc0000383ffff */
[----:B------:R-:W-:-:S00]  /*06e0*/  NOP ;  /* 0x0000000000007918 */ /* 0x000fc00000000000 */
        /* <DEDUP_REMOVED lines=9> */
.L_x_12:


//--------------------- .text._Z21kernelComputeAccountsPKiPiii --------------------------
	.section	.text._Z21kernelComputeAccountsPKiPiii,"ax",@progbits
	.align	128
        .global         _Z21kernelComputeAccountsPKiPiii
        .type           _Z21kernelComputeAccountsPKiPiii,@function
        .size           _Z21kernelComputeAccountsPKiPiii,(.L_x_13 - _Z21kernelComputeAccountsPKiPiii)
        .other          _Z21kernelComputeAccountsPKiPiii,@"STO_CUDA_ENTRY STV_DEFAULT"
_Z21kernelComputeAccountsPKiPiii:
.text._Z21kernelComputeAccountsPKiPiii:
[----:B------:R-:W-:Y:S01]  /*0000*/  LDC R1, c[0x0][0x37c] ;  /* 0x0000df00ff017b82 */ /* 0x000fe20000000800 */
[----:B------:R-:W0:Y:S07]  /*0010*/  S2R R7, SR_TID.X ;  /* 0x0000000000077919 */ /* 0x000e2e0000002100 */
[----:B------:R-:W0:Y:S08]  /*0020*/  S2UR UR4, SR_CTAID.X ;  /* 0x00000000000479c3 */ /* 0x000e300000002500 */
[----:B------:R-:W0:Y:S08]  /*0030*/  LDC R2, c[0x0][0x360] ;  /* 0x0000d800ff027b82 */ /* 0x000e300000000800 */
[----:B------:R-:W1:Y:S01]  /*0040*/  LDC R0, c[0x0][0x390] ;  /* 0x0000e400ff007b82 */ /* 0x000e620000000800 */
[----:B0-----:R-:W-:-:S05]  /*0050*/  IMAD R7, R2, UR4, R7 ;  /* 0x0000000402077c24 */ /* 0x001fca000f8e0207 */
[----:B-1----:R-:W-:-:S13]  /*0060*/  ISETP.GE.AND P0, PT, R7, R0, PT ;  /* 0x000000000700720c */ /* 0x002fda0003f06270 */
[----:B------:R-:W-:Y:S05]  /*0070*/  @P0 EXIT ;  /* 0x000000000000094d */ /* 0x000fea0003800000 */
[----:B------:R-:W0:Y:S01]  /*0080*/  LDC.64 R2, c[0x0][0x380] ;  /* 0x0000e000ff027b82 */ /* 0x000e220000000a00 */
[----:B------:R-:W1:Y:S07]  /*0090*/  LDCU.64 UR6, c[0x0][0x358] ;  /* 0x00006b00ff0677ac */ /* 0x000e6e0008000a00 */
[----:B------:R-:W2:Y:S08]  /*00a0*/  LDC R6, c[0x0][0x394] ;  /* 0x0000e500ff067b82 */ /* 0x000eb00000000800 */
[----:B------:R-:W3:Y:S01]  /*00b0*/  LDC.64 R4, c[0x0][0x388] ;  /* 0x0000e200ff047b82 */ /* 0x000ee20000000a00 */
[----:B0-----:R-:W-:-:S05]  /*00c0*/  IMAD.WIDE R2, R7, 0x4, R2 ;  /* 0x0000000407027825 */ /* 0x001fca00078e0202 */
[----:B-1----:R-:W4:Y:S01]  /*00d0*/  LDG.E R9, desc[UR6][R2.64] ;  /* 0x0000000602097981 */ /* 0x002f22000c1e1900 */
[----:B--2---:R-:W-:Y:S01]  /*00e0*/  ISETP.GE.AND P0, PT, R6, 0x2, PT ;  /* 0x000000020600780c */ /* 0x004fe20003f06270 */
[----:B---3--:R-:W-:-:S05]  /*00f0*/  IMAD.WIDE R4, R7, 0x4, R4 ;  /* 0x0000000407047825 */ /* 0x008fca00078e0204 */
[----:B----4-:R0:W-:Y:S07]  /*0100*/  STG.E desc[UR6][R4.64], R9 ;  /* 0x0000000904007986 */ /* 0x0101ee000c101906 */
[----:B------:R-:W-:Y:S05]  /*0110*/  @!P0 EXIT ;  /* 0x000000000000894d */ /* 0x000fea0003800000 */
[C---:B------:R-:W-:Y:S01]  /*0120*/  IADD3 R7, PT, PT, R6.reuse, -0x2, RZ ;  /* 0xfffffffe06077810 */ /* 0x040fe20007ffe0ff */
[----:B------:R-:W-:Y:S01]  /*0130*/  UMOV UR4, 0x1 ;  /* 0x0000000100047882 */ /* 0x000fe20000000000 */
[----:B------:R-:W-:Y:S02]  /*0140*/  IADD3 R6, PT, PT, R6, -0x1, RZ ;  /* 0xffffffff06067810 */ /* 0x000fe40007ffe0ff */
[----:B------:R-:W-:Y:S02]  /*0150*/  ISETP.GE.U32.AND P0, PT, R7, 0x7, PT ;  /* 0x000000070700780c */ /* 0x000fe40003f06070 */
[----:B------:R-:W-:-:S11]  /*0160*/  LOP3.LUT R18, R6, 0x7, RZ, 0xc0, !PT ;  /* 0x0000000706127812 */ /* 0x000fd600078ec0ff */
[----:B------:R-:W-:Y:S05]  /*0170*/  @!P0 BRA `(.L_x_7) ;  /* 0x0000000000d88947 */ /* 0x000fea0003800000 */
[----:B0-----:R-:W0:Y:S01]  /*0180*/  LDC R9, c[0x0][0x390] ;  /* 0x0000e400ff097b82 */ /* 0x001e220000000800 */
[----:B------:R-:W-:Y:S01]  /*0190*/  LOP3.LUT R8, R6, 0xfffffff8, RZ, 0xc0, !PT ;  /* 0xfffffff806087812 */ /* 0x000fe200078ec0ff */
[----:B------:R-:W-:Y:S01]  /*01a0*/  HFMA2 R7, -RZ, RZ, 0, 0 ;  /* 0x00000000ff077431 */ /* 0x000fe200000001ff */
[----:B------:R-:W-:Y:S02]  /*01b0*/  UMOV UR4, URZ ;  /* 0x000000ff00047c82 */ /* 0x000fe40008000000 */
[----:B------:R-:W-:-:S07]  /*01c0*/  IADD3 R8, PT, PT, -R8, RZ, RZ ;  /* 0x000000ff08087210 */ /* 0x000fce0007ffe1ff */
.L_x_8:
[----:B--2---:R-:W-:-:S04]  /*01d0*/  IMAD.WIDE R14, R7, 0x4, R4 ;  /* 0x00000004070e7825 */ /* 0x004fc800078e0204 */
[----:B0-----:R-:W-:Y:S01]  /*01e0*/  IMAD.WIDE R16, R9, 0x4, R2 ;  /* 0x0000000409107825 */ /* 0x001fe200078e0202 */
[----:B------:R-:W2:Y:S04]  /*01f0*/  LDG.E R12, desc[UR6][R14.64] ;  /* 0x000000060e0c7981 */ /* 0x000ea8000c1e1900 */
[----:B------:R-:W2:Y:S01]  /*0200*/  LDG.E R13, desc[UR6][R16.64] ;  /* 0x00000006100d7981 */ /* 0x000ea2000c1e1900 */
[----:B------:R-:W-:-:S04]  /*0210*/  IMAD.WIDE R10, R0, 0x4, R14 ;  /* 0x00000004000a7825 */ /* 0x000fc800078e020e */
[----:B------:R-:W-:Y:S01]  /*0220*/  IMAD.WIDE R20, R0, 0x4, R16 ;  /* 0x0000000400147825 */ /* 0x000fe200078e0210 */
[----:B--2---:R-:W-:-:S05]  /*0230*/  IADD3 R19, PT, PT, R12, R13, RZ ;  /* 0x0000000d0c137210 */ /* 0x004fca0007ffe0ff */
[----:B------:R0:W-:Y:S04]  /*0240*/  STG.E desc[UR6][R10.64], R19 ;  /* 0x000000130a007986 */ /* 0x0001e8000c101906 */
[----:B------:R-:W2:Y:S01]  /*0250*/  LDG.E R22, desc[UR6][R20.64] ;  /* 0x0000000614167981 */ /* 0x000ea2000c1e1900 */
[----:B------:R-:W-:Y:S01]  /*0260*/  IMAD.WIDE R12, R0, 0x4, R10 ;  /* 0x00000004000c7825 */ /* 0x000fe200078e020a */
[----:B--2---:R-:W-:-:S03]  /*0270*/  IADD3 R25, PT, PT, R19, R22, RZ ;  /* 0x0000001613197210 */ /* 0x004fc60007ffe0ff */
[C---:B------:R-:W-:Y:S02]  /*0280*/  IMAD.WIDE R22, R0.reuse, 0x4, R20 ;  /* 0x0000000400167825 */ /* 0x040fe400078e0214 */
[----:B------:R1:W-:Y:S04]  /*0290*/  STG.E desc[UR6][R12.64], R25 ;  /* 0x000000190c007986 */ /* 0x0003e8000c101906 */
[----:B------:R-:W2:Y:S01]  /*02a0*/  LDG.E R24, desc[UR6][R22.64] ;  /* 0x0000000616187981 */ /* 0x000ea2000c1e1900 */
[----:B------:R-:W-:-:S04]  /*02b0*/  IMAD.WIDE R14, R0, 0x4, R12 ;  /* 0x00000004000e7825 */ /* 0x000fc800078e020c */
[----:B------:R-:W-:Y:S01]  /*02c0*/  IMAD.WIDE R16, R0, 0x4, R22 ;  /* 0x0000000400107825 */ /* 0x000fe200078e0216 */
[----:B--2---:R-:W-:-:S05]  /*02d0*/  IADD3 R27, PT, PT, R25, R24, RZ ;  /* 0x00000018191b7210 */ /* 0x004fca0007ffe0ff */
[----:B------:R2:W-:Y:S04]  /*02e0*/  STG.E desc[UR6][R14.64], R27 ;  /* 0x0000001b0e007986 */ /* 0x0005e8000c101906 */
[----:B------:R-:W3:Y:S01]  /*02f0*/  LDG.E R24, desc[UR6][R16.64] ;  /* 0x0000000610187981 */ /* 0x000ee2000c1e1900 */
[----:B0-----:R-:W-:-:S04]  /*0300*/  IMAD.WIDE R10, R0, 0x4, R14 ;  /* 0x00000004000a7825 */ /* 0x001fc800078e020e */
[----:B------:R-:W-:Y:S01]  /*0310*/  IMAD.WIDE R20, R0, 0x4, R16 ;  /* 0x0000000400147825 */ /* 0x000fe200078e0210 */
[----:B---3--:R-:W-:-:S05]  /*0320*/  IADD3 R19, PT, PT, R27, R24, RZ ;  /* 0x000000181b137210 */ /* 0x008fca0007ffe0ff */
[----:B------:R0:W-:Y:S04]  /*0330*/  STG.E desc[UR6][R10.64], R19 ;  /* 0x000000130a007986 */ /* 0x0001e8000c101906 */
[----:B------:R-:W3:Y:S01]  /*0340*/  LDG.E R24, desc[UR6][R20.64] ;  /* 0x0000000614187981 */ /* 0x000ee2000c1e1900 */
[----:B-1----:R-:W-:-:S04]  /*0350*/  IMAD.WIDE R12, R0, 0x4, R10 ;  /* 0x00000004000c7825 */ /* 0x002fc800078e020a */
[----:B------:R-:W-:Y:S01]  /*0360*/  IMAD.WIDE R22, R0, 0x4, R20 ;  /* 0x0000000400167825 */ /* 0x000fe200078e0214 */
[----:B---3--:R-:W-:-:S05]  /*0370*/  IADD3 R25, PT, PT, R19, R24, RZ ;  /* 0x0000001813197210 */ /* 0x008fca0007ffe0ff */
[----:B------:R1:W-:Y:S04]  /*0380*/  STG.E desc[UR6][R12.64], R25 ;  /* 0x000000190c007986 */ /* 0x0003e8000c101906 */
[----:B------:R-:W3:Y:S01]  /*0390*/  LDG.E R24, desc[UR6][R22.64] ;  /* 0x0000000616187981 */ /* 0x000ee2000c1e1900 */
[----:B--2---:R-:W-:-:S04]  /*03a0*/  IMAD.WIDE R14, R0, 0x4, R12 ;  /* 0x00000004000e7825 */ /* 0x004fc800078e020c */
[----:B------:R-:W-:Y:S01]  /*03b0*/  IMAD.WIDE R16, R0, 0x4, R22 ;  /* 0x0000000400107825 */ /* 0x000fe200078e0216 */
[----:B---3--:R-:W-:-:S05]  /*03c0*/  IADD3 R27, PT, PT, R25, R24, RZ ;  /* 0x00000018191b7210 */ /* 0x008fca0007ffe0ff */
[----:B------:R2:W-:Y:S04]  /*03d0*/  STG.E desc[UR6][R14.64], R27 ;  /* 0x0000001b0e007986 */ /* 0x0005e8000c101906 */
[----:B------:R-:W3:Y:S01]  /*03e0*/  LDG.E R24, desc[UR6][R16.64] ;  /* 0x0000000610187981 */ /* 0x000ee2000c1e1900 */
[----:B0-----:R-:W-:-:S04]  /*03f0*/  IMAD.WIDE R10, R0, 0x4, R14 ;  /* 0x00000004000a7825 */ /* 0x001fc800078e020e */
[----:B------:R-:W-:Y:S01]  /*0400*/  IMAD.WIDE R20, R0, 0x4, R16 ;  /* 0x0000000400147825 */ /* 0x000fe200078e0210 */
[----:B---3--:R-:W-:-:S05]  /*0410*/  IADD3 R19, PT, PT, R27, R24, RZ ;  /* 0x000000181b137210 */ /* 0x008fca0007ffe0ff */
[----:B------:R2:W-:Y:S04]  /*0420*/  STG.E desc[UR6][R10.64], R19 ;  /* 0x000000130a007986 */ /* 0x0005e8000c101906 */
[----:B------:R-:W3:Y:S01]  /*0430*/  LDG.E R20, desc[UR6][R20.64] ;  /* 0x0000000614147981 */ /* 0x000ee2000c1e1900 */
[----:B------:R-:W-:Y:S01]  /*0440*/  IADD3 R8, PT, PT, R8, 0x8, RZ ;  /* 0x0000000808087810 */ /* 0x000fe20007ffe0ff */
[C---:B-1----:R-:W-:Y:S01]  /*0450*/  IMAD.WIDE R12, R0.reuse, 0x4, R10 ;  /* 0x00000004000c7825 */ /* 0x042fe200078e020a */
[----:B------:R-:W-:Y:S01]  /*0460*/  UIADD3 UR4, UPT, UPT, UR4, 0x8, URZ ;  /* 0x0000000804047890 */ /* 0x000fe2000fffe0ff */
[----:B------:R-:W-:Y:S02]  /*0470*/  LEA R7, R0, R7, 0x3 ;  /* 0x0000000700077211 */ /* 0x000fe400078e18ff */
[----:B------:R-:W-:-:S02]  /*0480*/  ISETP.NE.AND P0, PT, R8, RZ, PT ;  /* 0x000000ff0800720c */ /* 0x000fc40003f05270 */
[----:B------:R-:W-:Y:S02]  /*0490*/  LEA R9, R0, R9, 0x3 ;  /* 0x0000000900097211 */ /* 0x000fe400078e18ff */
[----:B---3--:R-:W-:-:S05]  /*04a0*/  IADD3 R23, PT, PT, R19, R20, RZ ;  /* 0x0000001413177210 */ /* 0x008fca0007ffe0ff */
[----:B------:R2:W-:Y:S04]  /*04b0*/  STG.E desc[UR6][R12.64], R23 ;  /* 0x000000170c007986 */ /* 0x0005e8000c101906 */
[----:B------:R-:W-:Y:S05]  /*04c0*/  @P0 BRA `(.L_x_8) ;  /* 0xfffffffc00400947 */ /* 0x000fea000383ffff */
[----:B------:R-:W-:-:S12]  /*04d0*/  UIADD3 UR4, UPT, UPT, UR4, 0x1, URZ ;  /* 0x0000000104047890 */ /* 0x000fd8000fffe0ff */
.L_x_7:
[----:B------:R-:W-:-:S13]  /*04e0*/  ISETP.NE.AND P0, PT, R18, RZ, PT ;  /* 0x000000ff1200720c */ /* 0x000fda0003f05270 */
[----:B------:R-:W-:Y:S05]  /*04f0*/  @!P0 EXIT ;  /* 0x000000000000894d */ /* 0x000fea0003800000 */
[----:B------:R-:W-:Y:S02]  /*0500*/  ISETP.GE.U32.AND P0, PT, R18, 0x4, PT ;  /* 0x000000041200780c */ /* 0x000fe40003f06070 */
[----:B------:R-:W-:-:S04]  /*0510*/  LOP3.LUT R20, R6, 0x3, RZ, 0xc0, !PT ;  /* 0x0000000306147812 */ /* 0x000fc800078ec0ff */
[----:B------:R-:W-:-:S07]  /*0520*/  ISETP.NE.AND P1, PT, R20, RZ, PT ;  /* 0x000000ff1400720c */ /* 0x000fce0003f25270 */
[----:B------:R-:W-:Y:S06]  /*0530*/  @!P0 BRA `(.L_x_9) ;  /* 0x0000000000688947 */ /* 0x000fec0003800000 */
[----:B------:R-:W-:Y:S02]  /*0540*/  UIADD3 UR5, UPT, UPT, UR4, -0x1, URZ ;  /* 0xffffffff04057890 */ /* 0x000fe4000fffe0ff */
[----:B--2---:R-:W-:-:S04]  /*0550*/  IMAD R11, R0, UR4, RZ ;  /* 0x00000004000b7c24 */ /* 0x004fc8000f8e02ff */
[----:B------:R-:W-:-:S04]  /*0560*/  IMAD.WIDE R10, R11, 0x4, R2 ;  /* 0x000000040b0a7825 */ /* 0x000fc800078e0202 */
[----:B0-----:R-:W-:Y:S01]  /*0570*/  IMAD R9, R0, UR5, RZ ;  /* 0x0000000500097c24 */ /* 0x001fe2000f8e02ff */
[----:B------:R-:W2:Y:S03]  /*0580*/  LDG.E R14, desc[UR6][R10.64] ;  /* 0x000000060a0e7981 */ /* 0x000ea6000c1e1900 */
[----:B------:R-:W-:-:S05]  /*0590*/  IMAD.WIDE R8, R9, 0x4, R4 ;  /* 0x0000000409087825 */ /* 0x000fca00078e0204 */
[----:B------:R-:W2:Y:S01]  /*05a0*/  LDG.E R7, desc[UR6][R8.64] ;  /* 0x0000000608077981 */ /* 0x000ea2000c1e1900 */
[----:B------:R-:W-:Y:S01]  /*05b0*/  IMAD.WIDE R12, R0, 0x4, R8 ;  /* 0x00000004000c7825 */ /* 0x000fe200078e0208 */
[----:B--2---:R-:W-:-:S03]  /*05c0*/  IADD3 R7, PT, PT, R7, R14, RZ ;  /* 0x0000000e07077210 */ /* 0x004fc60007ffe0ff */
[C---:B------:R-:W-:Y:S02]  /*05d0*/  IMAD.WIDE R14, R0.reuse, 0x4, R10 ;  /* 0x00000004000e7825 */ /* 0x040fe400078e020a */
[----:B------:R0:W-:Y:S04]  /*05e0*/  STG.E desc[UR6][R12.64], R7 ;  /* 0x000000070c007986 */ /* 0x0001e8000c101906 */
        /* <DEDUP_REMOVED lines=11> */
[----:B0-----:R-:W-:Y:S01]  /*06a0*/  IMAD.WIDE R12, R0, 0x4, R8 ;  /* 0x00000004000c7825 */ /* 0x001fe200078e0208 */
[----:B------:R-:W-:Y:S01]  /*06b0*/  UIADD3 UR4, UPT, UPT, UR4, 0x4, URZ ;  /* 0x0000000404047890 */ /* 0x000fe2000fffe0ff */
[----:B--2---:R-:W-:-:S05]  /*06c0*/  IADD3 R7, PT, PT, R23, R10, RZ ;  /* 0x0000000a17077210 */ /* 0x004fca0007ffe0ff */
[----:B------:R1:W-:Y:S06]  /*06d0*/  STG.E desc[UR6][R12.64], R7 ;  /* 0x000000070c007986 */ /* 0x0003ec000c101906 */
.L_x_9:
[----:B------:R-:W-:Y:S05]  /*06e0*/  @!P1 EXIT ;  /* 0x000000000000994d */ /* 0x000fea0003800000 */
[----:B------:R-:W-:Y:S02]  /*06f0*/  ISETP.NE.AND P0, PT, R20, 0x1, PT ;  /* 0x000000011400780c */ /* 0x000fe40003f05270 */
[----:B------:R-:W-:-:S04]  /*0700*/  LOP3.LUT R6, R6, 0x1, RZ, 0xc0, !PT ;  /* 0x0000000106067812 */ /* 0x000fc800078ec0ff */
[----:B------:R-:W-:-:S07]  /*0710*/  ISETP.NE.U32.AND P1, PT, R6, 0x1, PT ;  /* 0x000000010600780c */ /* 0x000fce0003f25070 */
[----:B------:R-:W-:Y:S06]  /*0720*/  @!P0 BRA `(.L_x_10) ;  /* 0x0000000000408947 */ /* 0x000fec0003800000 */
[----:B------:R-:W-:Y:S02]  /*0730*/  UIADD3 UR5, UPT, UPT, UR4, -0x1, URZ ;  /* 0xffffffff04057890 */ /* 0x000fe4000fffe0ff */
[----:B01----:R-:W-:-:S04]  /*0740*/  IMAD R9, R0, UR4, RZ ;  /* 0x0000000400097c24 */ /* 0x003fc8000f8e02ff */
[----:B------:R-:W-:-:S04]  /*0750*/  IMAD.WIDE R8, R9, 0x4, R2 ;  /* 0x0000000409087825 */ /* 0x000fc800078e0202 */
[----:B------:R-:W-:Y:S01]  /*0760*/  IMAD R7, R0, UR5, RZ ;  /* 0x0000000500077c24 */ /* 0x000fe2000f8e02ff */
[----:B--2---:R-:W2:Y:S03]  /*0770*/  LDG.E R13, desc[UR6][R8.64] ;  /* 0x00000006080d7981 */ /* 0x004ea6000c1e1900 */
        /* <DEDUP_REMOVED lines=8> */
[----:B------:R-:W-:Y:S01]  /*0800*/  UIADD3 UR4, UPT, UPT, UR4, 0x2, URZ ;  /* 0x0000000204047890 */ /* 0x000fe2000fffe0ff */
[----:B--2---:R-:W-:-:S05]  /*0810*/  IADD3 R19, PT, PT, R17, R12, RZ ;  /* 0x0000000c11137210 */ /* 0x004fca0007ffe0ff */
[----:B------:R3:W-:Y:S06]  /*0820*/  STG.E desc[UR6][R14.64], R19 ;  /* 0x000000130e007986 */ /* 0x0007ec000c101906 */
.L_x_10:
[----:B------:R-:W-:Y:S05]  /*0830*/  @P1 EXIT ;  /* 0x000000000000194d */ /* 0x000fea0003800000 */
[----:B------:R-:W-:Y:S02]  /*0840*/  UIADD3 UR5, UPT, UPT, UR4, -0x1, URZ ;  /* 0xffffffff04057890 */ /* 0x000fe4000fffe0ff */
[----:B01----:R-:W-:-:S04]  /*0850*/  IMAD R9, R0, UR4, RZ ;  /* 0x0000000400097c24 */ /* 0x003fc8000f8e02ff */
[----:B------:R-:W-:-:S04]  /*0860*/  IMAD.WIDE R2, R9, 0x4, R2 ;  /* 0x0000000409027825 */ /* 0x000fc800078e0202 */
[----:B------:R-:W-:Y:S02]  /*0870*/  IMAD R7, R0, UR5, RZ ;  /* 0x0000000500077c24 */ /* 0x000fe4000f8e02ff */
[----:B------:R-:W4:Y:S02]  /*0880*/  LDG.E R3, desc[UR6][R2.64] ;  /* 0x0000000602037981 */ /* 0x000f24000c1e1900 */
[----:B------:R-:W-:-:S05]  /*0890*/  IMAD.WIDE R4, R7, 0x4, R4 ;  /* 0x0000000407047825 */ /* 0x000fca00078e0204 */
[----:B------:R-:W4:Y:S01]  /*08a0*/  LDG.E R8, desc[UR6][R4.64] ;  /* 0x0000000604087981 */ /* 0x000f22000c1e1900 */
[----:B------:R-:W-:Y:S01]  /*08b0*/  IMAD.WIDE R6, R0, 0x4, R4 ;  /* 0x0000000400067825 */ /* 0x000fe200078e0204 */
[----:B----4-:R-:W-:-:S05]  /*08c0*/  IADD3 R9, PT, PT, R8, R3, RZ ;  /* 0x0000000308097210 */ /* 0x010fca0007ffe0ff */
[----:B------:R-:W-:Y:S01]  /*08d0*/  STG.E desc[UR6][R6.64], R9 ;  /* 0x0000000906007986 */ /* 0x000fe2000c101906 */
[----:B------:R-:W-:Y:S05]  /*08e0*/  EXIT ;  /* 0x000000000000794d */ /* 0x000fea0003800000 */
.L_x_11:
        /* <DEDUP_REMOVED lines=9> */
.L_x_13:


//--------------------- .nv.shared.reserved.0     --------------------------
	.section	.nv.shared.reserved.0,"aw",@nobits
	.weak		__nv_reservedSMEM_offset_0_alias
	.size		__nv_reservedSMEM_offset_0_alias, 0, 64
	.other		__nv_reservedSMEM_offset_0_alias,@"STO_CUDA_RESERVED_SHARED STV_DEFAULT"
__nv_reservedSMEM_offset_0_alias:
	.zero		0
	.zero		64


//--------------------- .nv.constant0._Z9kernelSumPKiPiii --------------------------
	.section	.nv.constant0._Z9kernelSumPKiPiii,"a",@progbits
	.sectionflags	@""
	.align	4
.nv.constant0._Z9kernelSumPKiPiii:
	.zero		920


//--------------------- .nv.constant0._Z21kernelComputeAccountsPKiPiii --------------------------
	.section	.nv.constant0._Z21kernelComputeAccountsPKiPiii,"a",@progbits
	.sectionflags	@""
	.align	4
.nv.constant0._Z21kernelComputeAccountsPKiPiii:
	.zero		920


//--------------------- SYMBOLS --------------------------

	.type		.nv.reservedSmem.offset0,@object
	.size		.nv.reservedSmem.offset0,0x4
